//
// Generated by NVIDIA NVVM Compiler
//
// Compiler Build ID: CL-36424714
// Cuda compilation tools, release 13.0, V13.0.88
// Based on NVVM 20.0.0
//

.version 9.0
.target sm_100
.address_size 64

	// .globl	_Z20globalTransposeImagePhS_ii
// _ZZ20sharedTransposeImagePhS_iiE4tile has been demoted

.visible .entry _Z20globalTransposeImagePhS_ii(
	.param .u64 .ptr .align 1 _Z20globalTransposeImagePhS_ii_param_0,
	.param .u64 .ptr .align 1 _Z20globalTransposeImagePhS_ii_param_1,
	.param .u32 _Z20globalTransposeImagePhS_ii_param_2,
	.param .u32 _Z20globalTransposeImagePhS_ii_param_3
)
{
	.reg .pred 	%p<4>;
	.reg .b16 	%rs<2>;
	.reg .b32 	%r<15>;
	.reg .b64 	%rd<9>;

	ld.param.u64 	%rd1, [_Z20globalTransposeImagePhS_ii_param_0];
	ld.param.u64 	%rd2, [_Z20globalTransposeImagePhS_ii_param_1];
	ld.param.u32 	%r5, [_Z20globalTransposeImagePhS_ii_param_2];
	ld.param.u32 	%r4, [_Z20globalTransposeImagePhS_ii_param_3];
	mov.u32 	%r6, %ctaid.x;
	mov.u32 	%r7, %ntid.x;
	mov.u32 	%r8, %tid.x;
	mad.lo.s32 	%r1, %r6, %r7, %r8;
	mov.u32 	%r9, %ctaid.y;
	mov.u32 	%r10, %ntid.y;
	mov.u32 	%r11, %tid.y;
	mad.lo.s32 	%r12, %r9, %r10, %r11;
	setp.ge.s32 	%p1, %r1, %r4;
	setp.ge.s32 	%p2, %r12, %r5;
	or.pred  	%p3, %p1, %p2;
	@%p3 bra 	$L__BB0_2;
	cvta.to.global.u64 	%rd3, %rd1;
	cvta.to.global.u64 	%rd4, %rd2;
	mad.lo.s32 	%r13, %r5, %r1, %r12;
	mad.lo.s32 	%r14, %r4, %r12, %r1;
	cvt.s64.s32 	%rd5, %r13;
	add.s64 	%rd6, %rd3, %rd5;
	ld.global.u8 	%rs1, [%rd6];
	cvt.s64.s32 	%rd7, %r14;
	add.s64 	%rd8, %rd4, %rd7;
	st.global.u8 	[%rd8], %rs1;
$L__BB0_2:
	ret;

}
	// .globl	_Z20sharedTransposeImagePhS_ii
.visible .entry _Z20sharedTransposeImagePhS_ii(
	.param .u64 .ptr .align 1 _Z20sharedTransposeImagePhS_ii_param_0,
	.param .u64 .ptr .align 1 _Z20sharedTransposeImagePhS_ii_param_1,
	.param .u32 _Z20sharedTransposeImagePhS_ii_param_2,
	.param .u32 _Z20sharedTransposeImagePhS_ii_param_3
)
{
	.reg .pred 	%p<7>;
	.reg .b16 	%rs<3>;
	.reg .b32 	%r<23>;
	.reg .b64 	%rd<9>;
	// demoted variable
	.shared .align 1 .b8 _ZZ20sharedTransposeImagePhS_iiE4tile[272];
	ld.param.u64 	%rd1, [_Z20sharedTransposeImagePhS_ii_param_0];
	ld.param.u64 	%rd2, [_Z20sharedTransposeImagePhS_ii_param_1];
	ld.param.u32 	%r7, [_Z20sharedTransposeImagePhS_ii_param_2];
	ld.param.u32 	%r9, [_Z20sharedTransposeImagePhS_ii_param_3];
	mov.u32 	%r10, %ctaid.x;
	shl.b32 	%r1, %r10, 4;
	mov.u32 	%r2, %tid.x;
	add.s32 	%r11, %r1, %r2;
	mov.u32 	%r12, %ctaid.y;
	shl.b32 	%r3, %r12, 4;
	mov.u32 	%r4, %tid.y;
	add.s32 	%r13, %r3, %r4;
	mad.lo.s32 	%r5, %r7, %r13, %r11;
	setp.ge.s32 	%p1, %r11, %r7;
	setp.ge.s32 	%p2, %r13, %r9;
	or.pred  	%p3, %p1, %p2;
	@%p3 bra 	$L__BB1_2;
	cvta.to.global.u64 	%rd3, %rd1;
	cvt.s64.s32 	%rd4, %r5;
	add.s64 	%rd5, %rd3, %rd4;
	ld.global.u8 	%rs1, [%rd5];
	mov.u32 	%r15, _ZZ20sharedTransposeImagePhS_iiE4tile;
	mad.lo.s32 	%r16, %r4, 17, %r15;
	add.s32 	%r17, %r16, %r2;
	st.shared.u8 	[%r17], %rs1;
$L__BB1_2:
	bar.sync 	0;
	add.s32 	%r18, %r3, %r2;
	add.s32 	%r19, %r1, %r4;
	mad.lo.s32 	%r6, %r9, %r19, %r18;
	setp.ge.s32 	%p4, %r18, %r9;
	setp.ge.s32 	%p5, %r19, %r7;
	or.pred  	%p6, %p5, %p4;
	@%p6 bra 	$L__BB1_4;
	mov.u32 	%r20, _ZZ20sharedTransposeImagePhS_iiE4tile;
	mad.lo.s32 	%r21, %r2, 17, %r20;
	add.s32 	%r22, %r21, %r4;
	ld.shared.u8 	%rs2, [%r22];
	cvt.s64.s32 	%rd6, %r6;
	cvta.to.global.u64 	%rd7, %rd2;
	add.s64 	%rd8, %rd7, %rd6;
	st.global.u8 	[%rd8], %rs2;
$L__BB1_4:
	ret;

}


// ===== COMPILED SASS (sm_100) =====

	.target	sm_100

	.elftype	@"ET_EXEC"


//--------------------- .note.nv.tkinfo           --------------------------
	.section	.note.nv.tkinfo,"",@"SHT_NOTE"
	.sectionflags	@"SHF_NOTE_NV_TKINFO"
	.tkinfo
        /*0018*/ 	.word	0x00000002
        /*0030*/ 	.string	""
        /*0030*/ 	.string	"ptxas"
        /*0030*/ 	.string	"Cuda compilation tools, release 13.0, V13.0.88"
        /*0030*/ 	.string	"Build cuda_13.0.r13.0/compiler.36424714_0"
        /*0030*/ 	.string	"-arch sm_100 -m 64 "



//--------------------- .note.nv.cuinfo           --------------------------
	.section	.note.nv.cuinfo,"",@"SHT_NOTE"
	.sectionflags	@"SHF_NOTE_NV_CUINFO"
        /*0018*/ 	.short	0x0002
        /*001a*/ 	.short	0x0064
        /*001c*/ 	.short	0x0082
	.zero		2


//--------------------- .nv.info                  --------------------------
	.section	.nv.info,"",@"SHT_CUDA_INFO"
	.align	4


	//----- nvinfo : EIATTR_REGCOUNT
	.align		4
        /*0000*/ 	.byte	0x04, 0x2f
        /*0002*/ 	.short	(.L_1 - .L_0)
	.align		4
.L_0:
        /*0004*/ 	.word	index@(_Z20globalTransposeImagePhS_ii)
        /*0008*/ 	.word	0x00000008


	//----- nvinfo : EIATTR_FRAME_SIZE
	.align		4
.L_1:
        /*000c*/ 	.byte	0x04, 0x11
        /*000e*/ 	.short	(.L_3 - .L_2)
	.align		4
.L_2:
        /*0010*/ 	.word	index@(_Z20globalTransposeImagePhS_ii)
        /*0014*/ 	.word	0x00000000


	//----- nvinfo : EIATTR_REGCOUNT
	.align		4
.L_3:
        /*0018*/ 	.byte	0x04, 0x2f
        /*001a*/ 	.short	(.L_5 - .L_4)
	.align		4
.L_4:
        /*001c*/ 	.word	index@(_Z20sharedTransposeImagePhS_ii)
        /*0020*/ 	.word	0x0000000c


	//----- nvinfo : EIATTR_FRAME_SIZE
	.align		4
.L_5:
        /*0024*/ 	.byte	0x04, 0x11
        /*0026*/ 	.short	(.L_7 - .L_6)
	.align		4
.L_6:
        /*0028*/ 	.word	index@(_Z20sharedTransposeImagePhS_ii)
        /*002c*/ 	.word	0x00000000


	//----- nvinfo : EIATTR_MIN_STACK_SIZE
	.align		4
.L_7:
        /*0030*/ 	.byte	0x04, 0x12
        /*0032*/ 	.short	(.L_9 - .L_8)
	.align		4
.L_8:
        /*0034*/ 	.word	index@(_Z20sharedTransposeImagePhS_ii)
        /*0038*/ 	.word	0x00000000


	//----- nvinfo : EIATTR_MIN_STACK_SIZE
	.align		4
.L_9:
        /*003c*/ 	.byte	0x04, 0x12
        /*003e*/ 	.short	(.L_11 - .L_10)
	.align		4
.L_10:
        /*0040*/ 	.word	index@(_Z20globalTransposeImagePhS_ii)
        /*0044*/ 	.word	0x00000000
.L_11:


//--------------------- .nv.compat                --------------------------
	.section	.nv.compat,"",@"SHT_CUDA_COMPAT_INFO"
	.align	4
        /*0000*/ 	.byte	0x02, 0x09, 0x00, 0x00, 0x02, 0x02, 0x01, 0x00, 0x02, 0x05, 0x05, 0x00, 0x03, 0x07, 0x01, 0x01
        /*0010*/ 	.byte	0x02, 0x03, 0x00, 0x00, 0x02, 0x06, 0x01, 0x00, 0x04, 0x0b, 0x08, 0x00, 0x09, 0x00, 0x00, 0x00
        /*0020*/ 	.byte	0x00, 0x00, 0x00, 0x00


//--------------------- .nv.info._Z20sharedTransposeImagePhS_ii --------------------------
	.section	.nv.info._Z20sharedTransposeImagePhS_ii,"",@"SHT_CUDA_INFO"
	.sectionflags	@""
	.align	4


	//----- nvinfo : EIATTR_CUDA_API_VERSION
	.align		4
        /*0000*/ 	.byte	0x04, 0x37
        /*0002*/ 	.short	(.L_13 - .L_12)
.L_12:
        /*0004*/ 	.word	0x00000082


	//----- nvinfo : EIATTR_KPARAM_INFO
	.align		4
.L_13:
        /*0008*/ 	.byte	0x04, 0x17
        /*000a*/ 	.short	(.L_15 - .L_14)
.L_14:
        /*000c*/ 	.word	0x00000000
        /*0010*/ 	.short	0x0003
        /*0012*/ 	.short	0x0014
        /*0014*/ 	.byte	0x00, 0xf0, 0x11, 0x00


	//----- nvinfo : EIATTR_KPARAM_INFO
	.align		4
.L_15:
        /*0018*/ 	.byte	0x04, 0x17
        /*001a*/ 	.short	(.L_17 - .L_16)
.L_16:
        /*001c*/ 	.word	0x00000000
        /*0020*/ 	.short	0x0002
        /*0022*/ 	.short	0x0010
        /*0024*/ 	.byte	0x00, 0xf0, 0x11, 0x00


	//----- nvinfo : EIATTR_KPARAM_INFO
	.align		4
.L_17:
        /*0028*/ 	.byte	0x04, 0x17
        /*002a*/ 	.short	(.L_19 - .L_18)
.L_18:
        /*002c*/ 	.word	0x00000000
        /*0030*/ 	.short	0x0001
        /*0032*/ 	.short	0x0008
        /*0034*/ 	.byte	0x00, 0xf5, 0x21, 0x00


	//----- nvinfo : EIATTR_KPARAM_INFO
	.align		4
.L_19:
        /*0038*/ 	.byte	0x04, 0x17
        /*003a*/ 	.short	(.L_21 - .L_20)
.L_20:
        /*003c*/ 	.word	0x00000000
        /*0040*/ 	.short	0x0000
        /*0042*/ 	.short	0x0000
        /*0044*/ 	.byte	0x00, 0xf5, 0x21, 0x00


	//----- nvinfo : EIATTR_SPARSE_MMA_MASK
	.align		4
.L_21:
        /*0048*/ 	.byte	0x03, 0x50
        /*004a*/ 	.short	0x0000


	//----- nvinfo : EIATTR_MAXREG_COUNT
	.align		4
        /*004c*/ 	.byte	0x03, 0x1b
        /*004e*/ 	.short	0x00ff


	//----- nvinfo : EIATTR_NUM_BARRIERS
	.align		4
        /*0050*/ 	.byte	0x02, 0x4c
        /*0052*/ 	.byte	0x01
	.zero		1


	//----- nvinfo : EIATTR_MERCURY_ISA_VERSION
	.align		4
        /*0054*/ 	.byte	0x03, 0x5f
        /*0056*/ 	.short	0x0101


	//----- nvinfo : EIATTR_VRC_CTA_INIT_COUNT
	.align		4
        /*0058*/ 	.byte	0x02, 0x4a
	.zero		1
	.zero		1


	//----- nvinfo : EIATTR_EXIT_INSTR_OFFSETS
	.align		4
        /*005c*/ 	.byte	0x04, 0x1c
        /*005e*/ 	.short	(.L_23 - .L_22)


	//   ....[0]....
.L_22:
        /*0060*/ 	.word	0x000001c0


	//   ....[1]....
        /*0064*/ 	.word	0x00000270


	//----- nvinfo : EIATTR_CBANK_PARAM_SIZE
	.align		4
.L_23:
        /*0068*/ 	.byte	0x03, 0x19
        /*006a*/ 	.short	0x0018


	//----- nvinfo : EIATTR_PARAM_CBANK
	.align		4
        /*006c*/ 	.byte	0x04, 0x0a
        /*006e*/ 	.short	(.L_25 - .L_24)
	.align		4
.L_24:
        /*0070*/ 	.word	index@(.nv.constant0._Z20sharedTransposeImagePhS_ii)
        /*0074*/ 	.short	0x0380
        /*0076*/ 	.short	0x0018


	//----- nvinfo : EIATTR_SW_WAR
	.align		4
.L_25:
        /*0078*/ 	.byte	0x04, 0x36
        /*007a*/ 	.short	(.L_27 - .L_26)
.L_26:
        /*007c*/ 	.word	0x00000008
.L_27:


//--------------------- .nv.info._Z20globalTransposeImagePhS_ii --------------------------
	.section	.nv.info._Z20globalTransposeImagePhS_ii,"",@"SHT_CUDA_INFO"
	.sectionflags	@""
	.align	4


	//----- nvinfo : EIATTR_CUDA_API_VERSION
	.align		4
        /*0000*/ 	.byte	0x04, 0x37
        /*0002*/ 	.short	(.L_29 - .L_28)
.L_28:
        /*0004*/ 	.word	0x00000082


	//----- nvinfo : EIATTR_KPARAM_INFO
	.align		4
.L_29:
        /*0008*/ 	.byte	0x04, 0x17
        /*000a*/ 	.short	(.L_31 - .L_30)
.L_30:
        /*000c*/ 	.word	0x00000000
        /*0010*/ 	.short	0x0003
        /*0012*/ 	.short	0x0014
        /*0014*/ 	.byte	0x00, 0xf0, 0x11, 0x00


	//----- nvinfo : EIATTR_KPARAM_INFO
	.align		4
.L_31:
        /*0018*/ 	.byte	0x04, 0x17
        /*001a*/ 	.short	(.L_33 - .L_32)
.L_32:
        /*001c*/ 	.word	0x00000000
        /*0020*/ 	.short	0x0002
        /*0022*/ 	.short	0x0010
        /*0024*/ 	.byte	0x00, 0xf0, 0x11, 0x00


	//----- nvinfo : EIATTR_KPARAM_INFO
	.align		4
.L_33:
        /*0028*/ 	.byte	0x04, 0x17
        /*002a*/ 	.short	(.L_35 - .L_34)
.L_34:
        /*002c*/ 	.word	0x00000000
        /*0030*/ 	.short	0x0001
        /*0032*/ 	.short	0x0008
        /*0034*/ 	.byte	0x00, 0xf5, 0x21, 0x00


	//----- nvinfo : EIATTR_KPARAM_INFO
	.align		4
.L_35:
        /*0038*/ 	.byte	0x04, 0x17
        /*003a*/ 	.short	(.L_37 - .L_36)
.L_36:
        /*003c*/ 	.word	0x00000000
        /*0040*/ 	.short	0x0000
        /*0042*/ 	.short	0x0000
        /*0044*/ 	.byte	0x00, 0xf5, 0x21, 0x00


	//----- nvinfo : EIATTR_SPARSE_MMA_MASK
	.align		4
.L_37:
        /*0048*/ 	.byte	0x03, 0x50
        /*004a*/ 	.short	0x0000


	//----- nvinfo : EIATTR_MAXREG_COUNT
	.align		4
        /*004c*/ 	.byte	0x03, 0x1b
        /*004e*/ 	.short	0x00ff


	//----- nvinfo : EIATTR_MERCURY_ISA_VERSION
	.align		4
        /*0050*/ 	.byte	0x03, 0x5f
        /*0052*/ 	.short	0x0101


	//----- nvinfo : EIATTR_VRC_CTA_INIT_COUNT
	.align		4
        /*0054*/ 	.byte	0x02, 0x4a
	.zero		1
	.zero		1


	//----- nvinfo : EIATTR_EXIT_INSTR_OFFSETS
	.align		4
        /*0058*/ 	.byte	0x04, 0x1c
        /*005a*/ 	.short	(.L_39 - .L_38)


	//   ....[0]....
.L_38:
        /*005c*/ 	.word	0x000000c0


	//   ....[1]....
        /*0060*/ 	.word	0x00000170


	//----- nvinfo : EIATTR_CBANK_PARAM_SIZE
	.align		4
.L_39:
        /*0064*/ 	.byte	0x03, 0x19
        /*0066*/ 	.short	0x0018


	//----- nvinfo : EIATTR_PARAM_CBANK
	.align		4
        /*0068*/ 	.byte	0x04, 0x0a
        /*006a*/ 	.short	(.L_41 - .L_40)
	.align		4
.L_40:
        /*006c*/ 	.word	index@(.nv.constant0._Z20globalTransposeImagePhS_ii)
        /*0070*/ 	.short	0x0380
        /*0072*/ 	.short	0x0018


	//----- nvinfo : EIATTR_SW_WAR
	.align		4
.L_41:
        /*0074*/ 	.byte	0x04, 0x36
        /*0076*/ 	.short	(.L_43 - .L_42)
.L_42:
        /*0078*/ 	.word	0x00000008
.L_43:


//--------------------- .nv.callgraph             --------------------------
	.section	.nv.callgraph,"",@"SHT_CUDA_CALLGRAPH"
	.align	4
	.sectionentsize	8
	.align		4
        /*0000*/ 	.word	0x00000000
	.align		4
        /*0004*/ 	.word	0xffffffff
	.align		4
        /*0008*/ 	.word	0x00000000
	.align		4
        /*000c*/ 	.word	0xfffffffe
	.align		4
        /*0010*/ 	.word	0x00000000
	.align		4
        /*0014*/ 	.word	0xfffffffd
	.align		4
        /*0018*/ 	.word	0x00000000
	.align		4
        /*001c*/ 	.word	0xfffffffc


//--------------------- .text._Z20sharedTransposeImagePhS_ii --------------------------
	.section	.text._Z20sharedTransposeImagePhS_ii,"ax",@progbits
	.align	128
        .global         _Z20sharedTransposeImagePhS_ii
        .type           _Z20sharedTransposeImagePhS_ii,@function
        .size           _Z20sharedTransposeImagePhS_ii,(.L_x_2 - _Z20sharedTransposeImagePhS_ii)
        .other          _Z20sharedTransposeImagePhS_ii,@"STO_CUDA_ENTRY STV_DEFAULT"
_Z20sharedTransposeImagePhS_ii:
.text._Z20sharedTransposeImagePhS_ii:
[----:B------:R-:W-:Y:S01]  /*0000*/  LDC R1, c[0x0][0x37c] ;  /* 0x0000df00ff017b82 */ /* 0x000fe20000000800 */
[----:B------:R-:W0:Y:S01]  /*0010*/  S2R R8, SR_TID.Y ;  /* 0x0000000000087919 */ /* 0x000e220000002200 */
[----:B------:R-:W1:Y:S01]  /*0020*/  LDCU.64 UR6, c[0x0][0x390] ;  /* 0x00007200ff0677ac */ /* 0x000e620008000a00 */
[----:B------:R-:W0:Y:S01]  /*0030*/  S2R R9, SR_CTAID.Y ;  /* 0x0000000000097919 */ /* 0x000e220000002600 */
[----:B------:R-:W2:Y:S01]  /*0040*/  LDCU.64 UR4, c[0x0][0x358] ;  /* 0x00006b00ff0477ac */ /* 0x000ea20008000a00 */
[----:B------:R-:W3:Y:S01]  /*0050*/  S2R R7, SR_CTAID.X ;  /* 0x0000000000077919 */ /* 0x000ee20000002500 */
[----:B------:R-:W3:Y:S01]  /*0060*/  S2R R6, SR_TID.X ;  /* 0x0000000000067919 */ /* 0x000ee20000002100 */
[----:B0-----:R-:W-:-:S05]  /*0070*/  IMAD R3, R9, 0x10, R8 ;  /* 0x0000001009037824 */ /* 0x001fca00078e0208 */
[----:B-1----:R-:W-:Y:S01]  /*0080*/  ISETP.GE.AND P0, PT, R3, UR7, PT ;  /* 0x0000000703007c0c */ /* 0x002fe2000bf06270 */
[----:B---3--:R-:W-:-:S05]  /*0090*/  IMAD R0, R7, 0x10, R6 ;  /* 0x0000001007007824 */ /* 0x008fca00078e0206 */
[----:B------:R-:W-:Y:S01]  /*00a0*/  ISETP.GE.OR P0, PT, R0, UR6, P0 ;  /* 0x0000000600007c0c */ /* 0x000fe20008706670 */
[----:B------:R-:W-:-:S12]  /*00b0*/  IMAD R0, R3, UR6, R0 ;  /* 0x0000000603007c24 */ /* 0x000fd8000f8e0200 */
[----:B------:R-:W0:Y:S02]  /*00c0*/  @!P0 LDC.64 R4, c[0x0][0x380] ;  /* 0x0000e000ff048b82 */ /* 0x000e240000000a00 */
[----:B0-----:R-:W-:-:S04]  /*00d0*/  @!P0 IADD3 R2, P1, PT, R0, R4, RZ ;  /* 0x0000000400028210 */ /* 0x001fc80007f3e0ff */
[----:B------:R-:W-:-:S05]  /*00e0*/  @!P0 LEA.HI.X.SX32 R3, R0, R5, 0x1, P1 ;  /* 0x0000000500038211 */ /* 0x000fca00008f0eff */
[----:B--2---:R-:W2:Y:S01]  /*00f0*/  @!P0 LDG.E.U8 R2, desc[UR4][R2.64] ;  /* 0x0000000402028981 */ /* 0x004ea2000c1e1100 */
[----:B------:R-:W-:Y:S01]  /*0100*/  @!P0 MOV R0, 0x400 ;  /* 0x0000040000008802 */ /* 0x000fe20000000f00 */
[----:B------:R-:W-:Y:S01]  /*0110*/  IMAD R4, R9, 0x10, R6 ;  /* 0x0000001009047824 */ /* 0x000fe200078e0206 */
[----:B------:R-:W0:Y:S01]  /*0120*/  @!P0 S2R R5, SR_CgaCtaId ;  /* 0x0000000000058919 */ /* 0x000e220000008800 */
[----:B------:R-:W-:-:S03]  /*0130*/  IMAD R7, R7, 0x10, R8 ;  /* 0x0000001007077824 */ /* 0x000fc600078e0208 */
[----:B------:R-:W-:Y:S01]  /*0140*/  ISETP.GE.AND P1, PT, R4, UR7, PT ;  /* 0x0000000704007c0c */ /* 0x000fe2000bf26270 */
[----:B------:R-:W-:-:S03]  /*0150*/  IMAD R4, R7, UR7, R4 ;  /* 0x0000000707047c24 */ /* 0x000fc6000f8e0204 */
[----:B------:R-:W-:Y:S02]  /*0160*/  ISETP.GE.OR P1, PT, R7, UR6, P1 ;  /* 0x0000000607007c0c */ /* 0x000fe40008f26670 */
[----:B0-----:R-:W-:-:S05]  /*0170*/  @!P0 LEA R0, R5, R0, 0x18 ;  /* 0x0000000005008211 */ /* 0x001fca00078ec0ff */
[----:B------:R-:W-:-:S04]  /*0180*/  @!P0 IMAD R0, R8, 0x11, R0 ;  /* 0x0000001108008824 */ /* 0x000fc800078e0200 */
[----:B------:R-:W-:-:S05]  /*0190*/  @!P0 IMAD.IADD R5, R0, 0x1, R6 ;  /* 0x0000000100058824 */ /* 0x000fca00078e0206 */
[----:B--2---:R0:W-:Y:S01]  /*01a0*/  @!P0 STS.U8 [R5], R2 ;  /* 0x0000000205008388 */ /* 0x0041e20000000000 */
[----:B------:R-:W-:Y:S06]  /*01b0*/  BAR.SYNC.DEFER_BLOCKING 0x0 ;  /* 0x0000000000007b1d */ /* 0x000fec0000010000 */
[----:B------:R-:W-:Y:S05]  /*01c0*/  @P1 EXIT ;  /* 0x000000000000194d */ /* 0x000fea0003800000 */
[----:B------:R-:W1:Y:S01]  /*01d0*/  S2R R3, SR_CgaCtaId ;  /* 0x0000000000037919 */ /* 0x000e620000008800 */
[----:B------:R-:W-:Y:S01]  /*01e0*/  MOV R0, 0x400 ;  /* 0x0000040000007802 */ /* 0x000fe20000000f00 */
[----:B------:R-:W0:Y:S02]  /*01f0*/  LDCU.64 UR6, c[0x0][0x388] ;  /* 0x00007100ff0677ac */ /* 0x000e240008000a00 */
[----:B0-----:R-:W-:Y:S02]  /*0200*/  IADD3 R2, P0, PT, R4, UR6, RZ ;  /* 0x0000000604027c10 */ /* 0x001fe4000ff1e0ff */
[----:B-1----:R-:W-:-:S05]  /*0210*/  LEA R3, R3, R0, 0x18 ;  /* 0x0000000003037211 */ /* 0x002fca00078ec0ff */
[----:B------:R-:W-:Y:S01]  /*0220*/  IMAD R0, R6, 0x11, R3 ;  /* 0x0000001106007824 */ /* 0x000fe200078e0203 */
[----:B------:R-:W-:-:S03]  /*0230*/  LEA.HI.X.SX32 R3, R4, UR7, 0x1, P0 ;  /* 0x0000000704037c11 */ /* 0x000fc600080f0eff */
[----:B------:R-:W-:-:S05]  /*0240*/  IMAD.IADD R0, R0, 0x1, R8 ;  /* 0x0000000100007824 */ /* 0x000fca00078e0208 */
[----:B------:R-:W0:Y:S04]  /*0250*/  LDS.U8 R5, [R0] ;  /* 0x0000000000057984 */ /* 0x000e280000000000 */
[----:B0-----:R-:W-:Y:S01]  /*0260*/  STG.E.U8 desc[UR4][R2.64], R5 ;  /* 0x0000000502007986 */ /* 0x001fe2000c101104 */
[----:B------:R-:W-:Y:S05]  /*0270*/  EXIT ;  /* 0x000000000000794d */ /* 0x000fea0003800000 */
.L_x_0:
[----:B------:R-:W-:-:S00]  /*0280*/  BRA `(.L_x_0) ;  /* 0xfffffffc00fc7947 */ /* 0x000fc0000383ffff */
[----:B------:R-:W-:-:S00]  /*0290*/  NOP ;  /* 0x0000000000007918 */ /* 0x000fc00000000000 */
        /* <DEDUP_REMOVED lines=14> */
.L_x_2:


//--------------------- .text._Z20globalTransposeImagePhS_ii --------------------------
	.section	.text._Z20globalTransposeImagePhS_ii,"ax",@progbits
	.align	128
        .global         _Z20globalTransposeImagePhS_ii
        .type           _Z20globalTransposeImagePhS_ii,@function
        .size           _Z20globalTransposeImagePhS_ii,(.L_x_3 - _Z20globalTransposeImagePhS_ii)
        .other          _Z20globalTransposeImagePhS_ii,@"STO_CUDA_ENTRY STV_DEFAULT"
_Z20globalTransposeImagePhS_ii:
.text._Z20globalTransposeImagePhS_ii:
[----:B------:R-:W-:Y:S01]  /*0000*/  LDC R1, c[0x0][0x37c] ;  /* 0x0000df00ff017b82 */ /* 0x000fe20000000800 */
[----:B------:R-:W0:Y:S07]  /*0010*/  S2R R2, SR_TID.Y ;  /* 0x0000000000027919 */ /* 0x000e2e0000002200 */
[----:B------:R-:W1:Y:S01]  /*0020*/  LDC R0, c[0x0][0x360] ;  /* 0x0000d800ff007b82 */ /* 0x000e620000000800 */
[----:B------:R-:W2:Y:S01]  /*0030*/  LDCU.64 UR6, c[0x0][0x390] ;  /* 0x00007200ff0677ac */ /* 0x000ea20008000a00 */
[----:B------:R-:W1:Y:S06]  /*0040*/  S2R R3, SR_TID.X ;  /* 0x0000000000037919 */ /* 0x000e6c0000002100 */
[----:B------:R-:W0:Y:S08]  /*0050*/  S2UR UR5, SR_CTAID.Y ;  /* 0x00000000000579c3 */ /* 0x000e300000002600 */
[----:B------:R-:W0:Y:S08]  /*0060*/  LDC R5, c[0x0][0x364] ;  /* 0x0000d900ff057b82 */ /* 0x000e300000000800 */
[----:B------:R-:W1:Y:S01]  /*0070*/  S2UR UR4, SR_CTAID.X ;  /* 0x00000000000479c3 */ /* 0x000e620000002500 */
[----:B0-----:R-:W-:-:S05]  /*0080*/  IMAD R5, R5, UR5, R2 ;  /* 0x0000000505057c24 */ /* 0x001fca000f8e0202 */
[----:B--2---:R-:W-:Y:S01]  /*0090*/  ISETP.GE.AND P0, PT, R5, UR6, PT ;  /* 0x0000000605007c0c */ /* 0x004fe2000bf06270 */
[----:B-1----:R-:W-:-:S05]  /*00a0*/  IMAD R0, R0, UR4, R3 ;  /* 0x0000000400007c24 */ /* 0x002fca000f8e0203 */
[----:B------:R-:W-:-:S13]  /*00b0*/  ISETP.GE.OR P0, PT, R0, UR7, P0 ;  /* 0x0000000700007c0c */ /* 0x000fda0008706670 */
[----:B------:R-:W-:Y:S05]  /*00c0*/  @P0 EXIT ;  /* 0x000000000000094d */ /* 0x000fea0003800000 */
[----:B------:R-:W0:Y:S01]  /*00d0*/  LDCU.128 UR8, c[0x0][0x380] ;  /* 0x00007000ff0877ac */ /* 0x000e220008000c00 */
[----:B------:R-:W-:Y:S01]  /*00e0*/  IMAD R3, R0, UR6, R5 ;  /* 0x0000000600037c24 */ /* 0x000fe2000f8e0205 */
[----:B------:R-:W1:Y:S04]  /*00f0*/  LDCU.64 UR4, c[0x0][0x358] ;  /* 0x00006b00ff0477ac */ /* 0x000e680008000a00 */
[----:B0-----:R-:W-:-:S04]  /*0100*/  IADD3 R2, P0, PT, R3, UR8, RZ ;  /* 0x0000000803027c10 */ /* 0x001fc8000ff1e0ff */
[----:B------:R-:W-:-:S06]  /*0110*/  LEA.HI.X.SX32 R3, R3, UR9, 0x1, P0 ;  /* 0x0000000903037c11 */ /* 0x000fcc00080f0eff */
[----:B-1----:R-:W2:Y:S01]  /*0120*/  LDG.E.U8 R3, desc[UR4][R2.64] ;  /* 0x0000000402037981 */ /* 0x002ea2000c1e1100 */
[----:B------:R-:W-:-:S05]  /*0130*/  IMAD R0, R5, UR7, R0 ;  /* 0x0000000705007c24 */ /* 0x000fca000f8e0200 */
[----:B------:R-:W-:-:S04]  /*0140*/  IADD3 R4, P0, PT, R0, UR10, RZ ;  /* 0x0000000a00047c10 */ /* 0x000fc8000ff1e0ff */
[----:B------:R-:W-:-:S05]  /*0150*/  LEA.HI.X.SX32 R5, R0, UR11, 0x1, P0 ;  /* 0x0000000b00057c11 */ /* 0x000fca00080f0eff */
[----:B--2---:R-:W-:Y:S01]  /*0160*/  STG.E.U8 desc[UR4][R4.64], R3 ;  /* 0x0000000304007986 */ /* 0x004fe2000c101104 */
[----:B------:R-:W-:Y:S05]  /*0170*/  EXIT ;  /* 0x000000000000794d */ /* 0x000fea0003800000 */
.L_x_1:
        /* <DEDUP_REMOVED lines=16> */
.L_x_3:


//--------------------- .nv.shared._Z20sharedTransposeImagePhS_ii --------------------------
	.section	.nv.shared._Z20sharedTransposeImagePhS_ii,"aw",@nobits
	.sectionflags	@""
.nv.shared._Z20sharedTransposeImagePhS_ii:
	.zero		1296


//--------------------- .nv.shared.reserved.0     --------------------------
	.section	.nv.shared.reserved.0,"aw",@nobits
	.weak		__nv_reservedSMEM_offset_0_alias
	.size		__nv_reservedSMEM_offset_0_alias, 0, 64
	.other		__nv_reservedSMEM_offset_0_alias,@"STO_CUDA_RESERVED_SHARED STV_DEFAULT"
__nv_reservedSMEM_offset_0_alias:
	.zero		0
	.zero		64


//--------------------- .nv.constant0._Z20sharedTransposeImagePhS_ii --------------------------
	.section	.nv.constant0._Z20sharedTransposeImagePhS_ii,"a",@progbits
	.sectionflags	@""
	.align	4
.nv.constant0._Z20sharedTransposeImagePhS_ii:
	.zero		920


//--------------------- .nv.constant0._Z20globalTransposeImagePhS_ii --------------------------
	.section	.nv.constant0._Z20globalTransposeImagePhS_ii,"a",@progbits
	.sectionflags	@""
	.align	4
.nv.constant0._Z20globalTransposeImagePhS_ii:
	.zero		920


//--------------------- SYMBOLS --------------------------

	.type		.nv.reservedSmem.offset0,@object
	.size		.nv.reservedSmem.offset0,0x4
	.type		.nv.reservedSmem.cap,@object
	.size		.nv.reservedSmem.cap,0x4
